//
// Generated by NVIDIA NVVM Compiler
//
// Compiler Build ID: CL-36424714
// Cuda compilation tools, release 13.0, V13.0.88
// Based on NVVM 20.0.0
//

.version 9.0
.target sm_100
.address_size 64

	// .globl	_Z19matrixMultiplyNaivePfS_S_iii
// _ZZ23matrixMultiplyOptimizedPfS_S_iiiE2sA has been demoted
// _ZZ23matrixMultiplyOptimizedPfS_S_iiiE2sB has been demoted

.visible .entry _Z19matrixMultiplyNaivePfS_S_iii(
	.param .u64 .ptr .align 1 _Z19matrixMultiplyNaivePfS_S_iii_param_0,
	.param .u64 .ptr .align 1 _Z19matrixMultiplyNaivePfS_S_iii_param_1,
	.param .u64 .ptr .align 1 _Z19matrixMultiplyNaivePfS_S_iii_param_2,
	.param .u32 _Z19matrixMultiplyNaivePfS_S_iii_param_3,
	.param .u32 _Z19matrixMultiplyNaivePfS_S_iii_param_4,
	.param .u32 _Z19matrixMultiplyNaivePfS_S_iii_param_5
)
{
	.reg .pred 	%p<13>;
	.reg .b32 	%r<41>;
	.reg .b32 	%f<68>;
	.reg .b64 	%rd<53>;

	ld.param.u64 	%rd7, [_Z19matrixMultiplyNaivePfS_S_iii_param_0];
	ld.param.u64 	%rd8, [_Z19matrixMultiplyNaivePfS_S_iii_param_1];
	ld.param.u64 	%rd6, [_Z19matrixMultiplyNaivePfS_S_iii_param_2];
	ld.param.u32 	%r20, [_Z19matrixMultiplyNaivePfS_S_iii_param_3];
	ld.param.u32 	%r18, [_Z19matrixMultiplyNaivePfS_S_iii_param_4];
	ld.param.u32 	%r19, [_Z19matrixMultiplyNaivePfS_S_iii_param_5];
	cvta.to.global.u64 	%rd1, %rd8;
	cvta.to.global.u64 	%rd2, %rd7;
	mov.u32 	%r21, %ctaid.y;
	mov.u32 	%r22, %ntid.y;
	mov.u32 	%r23, %tid.y;
	mad.lo.s32 	%r1, %r21, %r22, %r23;
	mov.u32 	%r24, %ctaid.x;
	mov.u32 	%r25, %ntid.x;
	mov.u32 	%r26, %tid.x;
	mad.lo.s32 	%r2, %r24, %r25, %r26;
	setp.ge.s32 	%p1, %r1, %r20;
	setp.ge.s32 	%p2, %r2, %r18;
	or.pred  	%p3, %p1, %p2;
	@%p3 bra 	$L__BB0_14;
	setp.lt.s32 	%p4, %r19, 1;
	mov.f32 	%f67, 0f00000000;
	@%p4 bra 	$L__BB0_13;
	mul.lo.s32 	%r3, %r19, %r1;
	and.b32  	%r4, %r19, 7;
	setp.lt.u32 	%p5, %r19, 8;
	mov.f32 	%f67, 0f00000000;
	mov.b32 	%r39, 0;
	@%p5 bra 	$L__BB0_5;
	and.b32  	%r39, %r19, 2147483640;
	neg.s32 	%r37, %r39;
	shl.b32 	%r7, %r18, 3;
	mul.wide.u32 	%rd9, %r3, 4;
	add.s64 	%rd10, %rd9, %rd2;
	add.s64 	%rd52, %rd10, 16;
	mov.f32 	%f67, 0f00000000;
	mul.wide.s32 	%rd13, %r18, 4;
	mov.u32 	%r36, %r2;
$L__BB0_4:
	.pragma "nounroll";
	ld.global.f32 	%f17, [%rd52+-16];
	mul.wide.s32 	%rd11, %r36, 4;
	add.s64 	%rd12, %rd1, %rd11;
	ld.global.f32 	%f18, [%rd12];
	fma.rn.f32 	%f19, %f17, %f18, %f67;
	ld.global.f32 	%f20, [%rd52+-12];
	add.s64 	%rd14, %rd12, %rd13;
	ld.global.f32 	%f21, [%rd14];
	fma.rn.f32 	%f22, %f20, %f21, %f19;
	ld.global.f32 	%f23, [%rd52+-8];
	add.s64 	%rd15, %rd14, %rd13;
	ld.global.f32 	%f24, [%rd15];
	fma.rn.f32 	%f25, %f23, %f24, %f22;
	ld.global.f32 	%f26, [%rd52+-4];
	add.s64 	%rd16, %rd15, %rd13;
	ld.global.f32 	%f27, [%rd16];
	fma.rn.f32 	%f28, %f26, %f27, %f25;
	ld.global.f32 	%f29, [%rd52];
	add.s64 	%rd17, %rd16, %rd13;
	ld.global.f32 	%f30, [%rd17];
	fma.rn.f32 	%f31, %f29, %f30, %f28;
	ld.global.f32 	%f32, [%rd52+4];
	add.s64 	%rd18, %rd17, %rd13;
	ld.global.f32 	%f33, [%rd18];
	fma.rn.f32 	%f34, %f32, %f33, %f31;
	ld.global.f32 	%f35, [%rd52+8];
	add.s64 	%rd19, %rd18, %rd13;
	ld.global.f32 	%f36, [%rd19];
	fma.rn.f32 	%f37, %f35, %f36, %f34;
	ld.global.f32 	%f38, [%rd52+12];
	add.s64 	%rd20, %rd19, %rd13;
	ld.global.f32 	%f39, [%rd20];
	fma.rn.f32 	%f67, %f38, %f39, %f37;
	add.s32 	%r37, %r37, 8;
	add.s32 	%r36, %r36, %r7;
	add.s64 	%rd52, %rd52, 32;
	setp.ne.s32 	%p6, %r37, 0;
	@%p6 bra 	$L__BB0_4;
$L__BB0_5:
	setp.eq.s32 	%p7, %r4, 0;
	@%p7 bra 	$L__BB0_13;
	and.b32  	%r13, %r19, 3;
	setp.lt.u32 	%p8, %r4, 4;
	@%p8 bra 	$L__BB0_8;
	add.s32 	%r28, %r39, %r3;
	mul.wide.u32 	%rd21, %r28, 4;
	add.s64 	%rd22, %rd2, %rd21;
	ld.global.f32 	%f41, [%rd22];
	mad.lo.s32 	%r29, %r39, %r18, %r2;
	mul.wide.s32 	%rd23, %r29, 4;
	add.s64 	%rd24, %rd1, %rd23;
	ld.global.f32 	%f42, [%rd24];
	fma.rn.f32 	%f43, %f41, %f42, %f67;
	cvt.u64.u32 	%rd25, %r3;
	cvt.u64.u32 	%rd26, %r39;
	add.s64 	%rd27, %rd26, %rd25;
	shl.b64 	%rd28, %rd27, 2;
	add.s64 	%rd29, %rd2, %rd28;
	ld.global.f32 	%f44, [%rd29+4];
	mul.wide.s32 	%rd30, %r18, 4;
	add.s64 	%rd31, %rd24, %rd30;
	ld.global.f32 	%f45, [%rd31];
	fma.rn.f32 	%f46, %f44, %f45, %f43;
	ld.global.f32 	%f47, [%rd29+8];
	add.s64 	%rd32, %rd31, %rd30;
	ld.global.f32 	%f48, [%rd32];
	fma.rn.f32 	%f49, %f47, %f48, %f46;
	ld.global.f32 	%f50, [%rd29+12];
	add.s64 	%rd33, %rd32, %rd30;
	ld.global.f32 	%f51, [%rd33];
	fma.rn.f32 	%f67, %f50, %f51, %f49;
	add.s32 	%r39, %r39, 4;
$L__BB0_8:
	setp.eq.s32 	%p9, %r13, 0;
	@%p9 bra 	$L__BB0_13;
	setp.eq.s32 	%p10, %r13, 1;
	@%p10 bra 	$L__BB0_11;
	add.s32 	%r30, %r39, %r3;
	mul.wide.u32 	%rd34, %r30, 4;
	add.s64 	%rd35, %rd2, %rd34;
	ld.global.f32 	%f53, [%rd35];
	mad.lo.s32 	%r31, %r39, %r18, %r2;
	mul.wide.s32 	%rd36, %r31, 4;
	add.s64 	%rd37, %rd1, %rd36;
	ld.global.f32 	%f54, [%rd37];
	fma.rn.f32 	%f55, %f53, %f54, %f67;
	cvt.u64.u32 	%rd38, %r3;
	cvt.u64.u32 	%rd39, %r39;
	add.s64 	%rd40, %rd39, %rd38;
	shl.b64 	%rd41, %rd40, 2;
	add.s64 	%rd42, %rd2, %rd41;
	ld.global.f32 	%f56, [%rd42+4];
	mul.wide.s32 	%rd43, %r18, 4;
	add.s64 	%rd44, %rd37, %rd43;
	ld.global.f32 	%f57, [%rd44];
	fma.rn.f32 	%f67, %f56, %f57, %f55;
	add.s32 	%r39, %r39, 2;
$L__BB0_11:
	and.b32  	%r32, %r19, 1;
	setp.eq.b32 	%p11, %r32, 1;
	not.pred 	%p12, %p11;
	@%p12 bra 	$L__BB0_13;
	add.s32 	%r33, %r39, %r3;
	mul.wide.u32 	%rd45, %r33, 4;
	add.s64 	%rd46, %rd2, %rd45;
	ld.global.f32 	%f58, [%rd46];
	mad.lo.s32 	%r34, %r39, %r18, %r2;
	mul.wide.s32 	%rd47, %r34, 4;
	add.s64 	%rd48, %rd1, %rd47;
	ld.global.f32 	%f59, [%rd48];
	fma.rn.f32 	%f67, %f58, %f59, %f67;
$L__BB0_13:
	mad.lo.s32 	%r35, %r18, %r1, %r2;
	cvta.to.global.u64 	%rd49, %rd6;
	mul.wide.s32 	%rd50, %r35, 4;
	add.s64 	%rd51, %rd49, %rd50;
	st.global.f32 	[%rd51], %f67;
$L__BB0_14:
	ret;

}
	// .globl	_Z23matrixMultiplyOptimizedPfS_S_iii
.visible .entry _Z23matrixMultiplyOptimizedPfS_S_iii(
	.param .u64 .ptr .align 1 _Z23matrixMultiplyOptimizedPfS_S_iii_param_0,
	.param .u64 .ptr .align 1 _Z23matrixMultiplyOptimizedPfS_S_iii_param_1,
	.param .u64 .ptr .align 1 _Z23matrixMultiplyOptimizedPfS_S_iii_param_2,
	.param .u32 _Z23matrixMultiplyOptimizedPfS_S_iii_param_3,
	.param .u32 _Z23matrixMultiplyOptimizedPfS_S_iii_param_4,
	.param .u32 _Z23matrixMultiplyOptimizedPfS_S_iii_param_5
)
{
	.reg .pred 	%p<12>;
	.reg .b32 	%r<42>;
	.reg .b32 	%f<111>;
	.reg .b64 	%rd<13>;
	// demoted variable
	.shared .align 4 .b8 _ZZ23matrixMultiplyOptimizedPfS_S_iiiE2sA[4096];
	// demoted variable
	.shared .align 4 .b8 _ZZ23matrixMultiplyOptimizedPfS_S_iiiE2sB[4096];
	ld.param.u64 	%rd3, [_Z23matrixMultiplyOptimizedPfS_S_iii_param_0];
	ld.param.u64 	%rd4, [_Z23matrixMultiplyOptimizedPfS_S_iii_param_1];
	ld.param.u64 	%rd5, [_Z23matrixMultiplyOptimizedPfS_S_iii_param_2];
	ld.param.u32 	%r23, [_Z23matrixMultiplyOptimizedPfS_S_iii_param_3];
	ld.param.u32 	%r24, [_Z23matrixMultiplyOptimizedPfS_S_iii_param_4];
	ld.param.u32 	%r25, [_Z23matrixMultiplyOptimizedPfS_S_iii_param_5];
	mov.u32 	%r26, %ctaid.y;
	mov.u32 	%r27, %ntid.y;
	mov.u32 	%r39, %tid.y;
	mad.lo.s32 	%r2, %r26, %r27, %r39;
	mov.u32 	%r28, %ctaid.x;
	mov.u32 	%r29, %ntid.x;
	mov.u32 	%r37, %tid.x;
	mad.lo.s32 	%r4, %r28, %r29, %r37;
	setp.lt.s32 	%p1, %r25, 1;
	mov.f32 	%f110, 0f00000000;
	@%p1 bra 	$L__BB1_7;
	add.s32 	%r30, %r25, 31;
	shr.u32 	%r31, %r30, 5;
	shl.b32 	%r32, %r39, 7;
	mov.u32 	%r33, _ZZ23matrixMultiplyOptimizedPfS_S_iiiE2sA;
	add.s32 	%r5, %r33, %r32;
	shl.b32 	%r34, %r37, 2;
	add.s32 	%r6, %r5, %r34;
	mov.u32 	%r35, _ZZ23matrixMultiplyOptimizedPfS_S_iiiE2sB;
	add.s32 	%r8, %r35, %r34;
	add.s32 	%r7, %r8, %r32;
	neg.s32 	%r41, %r31;
	mad.lo.s32 	%r40, %r39, %r24, %r4;
	shl.b32 	%r11, %r24, 5;
	mad.lo.s32 	%r38, %r25, %r2, %r37;
	cvta.to.global.u64 	%rd1, %rd3;
	cvta.to.global.u64 	%rd2, %rd4;
	mov.f32 	%f110, 0f00000000;
$L__BB1_2:
	setp.ge.s32 	%p2, %r2, %r23;
	setp.ge.u32 	%p3, %r37, %r25;
	mov.f32 	%f108, 0f00000000;
	or.pred  	%p4, %p2, %p3;
	@%p4 bra 	$L__BB1_4;
	mul.wide.u32 	%rd6, %r38, 4;
	add.s64 	%rd7, %rd1, %rd6;
	ld.global.f32 	%f108, [%rd7];
$L__BB1_4:
	setp.ge.s32 	%p5, %r4, %r24;
	st.shared.f32 	[%r6], %f108;
	setp.ge.u32 	%p6, %r39, %r25;
	mov.f32 	%f109, 0f00000000;
	or.pred  	%p7, %p5, %p6;
	@%p7 bra 	$L__BB1_6;
	mul.wide.u32 	%rd8, %r40, 4;
	add.s64 	%rd9, %rd2, %rd8;
	ld.global.f32 	%f109, [%rd9];
$L__BB1_6:
	st.shared.f32 	[%r7], %f109;
	bar.sync 	0;
	ld.shared.f32 	%f12, [%r5];
	ld.shared.f32 	%f13, [%r8];
	fma.rn.f32 	%f14, %f12, %f13, %f110;
	ld.shared.f32 	%f15, [%r5+4];
	ld.shared.f32 	%f16, [%r8+128];
	fma.rn.f32 	%f17, %f15, %f16, %f14;
	ld.shared.f32 	%f18, [%r5+8];
	ld.shared.f32 	%f19, [%r8+256];
	fma.rn.f32 	%f20, %f18, %f19, %f17;
	ld.shared.f32 	%f21, [%r5+12];
	ld.shared.f32 	%f22, [%r8+384];
	fma.rn.f32 	%f23, %f21, %f22, %f20;
	ld.shared.f32 	%f24, [%r5+16];
	ld.shared.f32 	%f25, [%r8+512];
	fma.rn.f32 	%f26, %f24, %f25, %f23;
	ld.shared.f32 	%f27, [%r5+20];
	ld.shared.f32 	%f28, [%r8+640];
	fma.rn.f32 	%f29, %f27, %f28, %f26;
	ld.shared.f32 	%f30, [%r5+24];
	ld.shared.f32 	%f31, [%r8+768];
	fma.rn.f32 	%f32, %f30, %f31, %f29;
	ld.shared.f32 	%f33, [%r5+28];
	ld.shared.f32 	%f34, [%r8+896];
	fma.rn.f32 	%f35, %f33, %f34, %f32;
	ld.shared.f32 	%f36, [%r5+32];
	ld.shared.f32 	%f37, [%r8+1024];
	fma.rn.f32 	%f38, %f36, %f37, %f35;
	ld.shared.f32 	%f39, [%r5+36];
	ld.shared.f32 	%f40, [%r8+1152];
	fma.rn.f32 	%f41, %f39, %f40, %f38;
	ld.shared.f32 	%f42, [%r5+40];
	ld.shared.f32 	%f43, [%r8+1280];
	fma.rn.f32 	%f44, %f42, %f43, %f41;
	ld.shared.f32 	%f45, [%r5+44];
	ld.shared.f32 	%f46, [%r8+1408];
	fma.rn.f32 	%f47, %f45, %f46, %f44;
	ld.shared.f32 	%f48, [%r5+48];
	ld.shared.f32 	%f49, [%r8+1536];
	fma.rn.f32 	%f50, %f48, %f49, %f47;
	ld.shared.f32 	%f51, [%r5+52];
	ld.shared.f32 	%f52, [%r8+1664];
	fma.rn.f32 	%f53, %f51, %f52, %f50;
	ld.shared.f32 	%f54, [%r5+56];
	ld.shared.f32 	%f55, [%r8+1792];
	fma.rn.f32 	%f56, %f54, %f55, %f53;
	ld.shared.f32 	%f57, [%r5+60];
	ld.shared.f32 	%f58, [%r8+1920];
	fma.rn.f32 	%f59, %f57, %f58, %f56;
	ld.shared.f32 	%f60, [%r5+64];
	ld.shared.f32 	%f61, [%r8+2048];
	fma.rn.f32 	%f62, %f60, %f61, %f59;
	ld.shared.f32 	%f63, [%r5+68];
	ld.shared.f32 	%f64, [%r8+2176];
	fma.rn.f32 	%f65, %f63, %f64, %f62;
	ld.shared.f32 	%f66, [%r5+72];
	ld.shared.f32 	%f67, [%r8+2304];
	fma.rn.f32 	%f68, %f66, %f67, %f65;
	ld.shared.f32 	%f69, [%r5+76];
	ld.shared.f32 	%f70, [%r8+2432];
	fma.rn.f32 	%f71, %f69, %f70, %f68;
	ld.shared.f32 	%f72, [%r5+80];
	ld.shared.f32 	%f73, [%r8+2560];
	fma.rn.f32 	%f74, %f72, %f73, %f71;
	ld.shared.f32 	%f75, [%r5+84];
	ld.shared.f32 	%f76, [%r8+2688];
	fma.rn.f32 	%f77, %f75, %f76, %f74;
	ld.shared.f32 	%f78, [%r5+88];
	ld.shared.f32 	%f79, [%r8+2816];
	fma.rn.f32 	%f80, %f78, %f79, %f77;
	ld.shared.f32 	%f81, [%r5+92];
	ld.shared.f32 	%f82, [%r8+2944];
	fma.rn.f32 	%f83, %f81, %f82, %f80;
	ld.shared.f32 	%f84, [%r5+96];
	ld.shared.f32 	%f85, [%r8+3072];
	fma.rn.f32 	%f86, %f84, %f85, %f83;
	ld.shared.f32 	%f87, [%r5+100];
	ld.shared.f32 	%f88, [%r8+3200];
	fma.rn.f32 	%f89, %f87, %f88, %f86;
	ld.shared.f32 	%f90, [%r5+104];
	ld.shared.f32 	%f91, [%r8+3328];
	fma.rn.f32 	%f92, %f90, %f91, %f89;
	ld.shared.f32 	%f93, [%r5+108];
	ld.shared.f32 	%f94, [%r8+3456];
	fma.rn.f32 	%f95, %f93, %f94, %f92;
	ld.shared.f32 	%f96, [%r5+112];
	ld.shared.f32 	%f97, [%r8+3584];
	fma.rn.f32 	%f98, %f96, %f97, %f95;
	ld.shared.f32 	%f99, [%r5+116];
	ld.shared.f32 	%f100, [%r8+3712];
	fma.rn.f32 	%f101, %f99, %f100, %f98;
	ld.shared.f32 	%f102, [%r5+120];
	ld.shared.f32 	%f103, [%r8+3840];
	fma.rn.f32 	%f104, %f102, %f103, %f101;
	ld.shared.f32 	%f105, [%r5+124];
	ld.shared.f32 	%f106, [%r8+3968];
	fma.rn.f32 	%f110, %f105, %f106, %f104;
	bar.sync 	0;
	add.s32 	%r41, %r41, 1;
	setp.ne.s32 	%p8, %r41, 0;
	add.s32 	%r40, %r40, %r11;
	add.s32 	%r39, %r39, 32;
	add.s32 	%r38, %r38, 32;
	add.s32 	%r37, %r37, 32;
	@%p8 bra 	$L__BB1_2;
$L__BB1_7:
	setp.ge.s32 	%p9, %r2, %r23;
	setp.ge.s32 	%p10, %r4, %r24;
	or.pred  	%p11, %p9, %p10;
	@%p11 bra 	$L__BB1_9;
	mad.lo.s32 	%r36, %r24, %r2, %r4;
	cvta.to.global.u64 	%rd10, %rd5;
	mul.wide.s32 	%rd11, %r36, 4;
	add.s64 	%rd12, %rd10, %rd11;
	st.global.f32 	[%rd12], %f110;
$L__BB1_9:
	ret;

}


// ===== COMPILED SASS (sm_100) =====

	.target	sm_100

	.elftype	@"ET_EXEC"


//--------------------- .note.nv.tkinfo           --------------------------
	.section	.note.nv.tkinfo,"",@"SHT_NOTE"
	.sectionflags	@"SHF_NOTE_NV_TKINFO"
	.tkinfo
        /*0018*/ 	.word	0x00000002
        /*0030*/ 	.string	""
        /*0030*/ 	.string	"ptxas"
        /*0030*/ 	.string	"Cuda compilation tools, release 13.0, V13.0.88"
        /*0030*/ 	.string	"Build cuda_13.0.r13.0/compiler.36424714_0"
        /*0030*/ 	.string	"-arch sm_100 -m 64 "



//--------------------- .note.nv.cuinfo           --------------------------
	.section	.note.nv.cuinfo,"",@"SHT_NOTE"
	.sectionflags	@"SHF_NOTE_NV_CUINFO"
        /*0018*/ 	.short	0x0002
        /*001a*/ 	.short	0x0064
        /*001c*/ 	.short	0x0082
	.zero		2


//--------------------- .nv.info                  --------------------------
	.section	.nv.info,"",@"SHT_CUDA_INFO"
	.align	4


	//----- nvinfo : EIATTR_REGCOUNT
	.align		4
        /*0000*/ 	.byte	0x04, 0x2f
        /*0002*/ 	.short	(.L_1 - .L_0)
	.align		4
.L_0:
        /*0004*/ 	.word	index@(_Z19matrixMultiplyNaivePfS_S_iii)
        /*0008*/ 	.word	0x00000020


	//----- nvinfo : EIATTR_FRAME_SIZE
	.align		4
.L_1:
        /*000c*/ 	.byte	0x04, 0x11
        /*000e*/ 	.short	(.L_3 - .L_2)
	.align		4
.L_2:
        /*0010*/ 	.word	index@(_Z19matrixMultiplyNaivePfS_S_iii)
        /*0014*/ 	.word	0x00000000


	//----- nvinfo : EIATTR_REGCOUNT
	.align		4
.L_3:
        /*0018*/ 	.byte	0x04, 0x2f
        /*001a*/ 	.short	(.L_5 - .L_4)
	.align		4
.L_4:
        /*001c*/ 	.word	index@(_Z23matrixMultiplyOptimizedPfS_S_iii)
        /*0020*/ 	.word	0x00000020


	//----- nvinfo : EIATTR_FRAME_SIZE
	.align		4
.L_5:
        /*0024*/ 	.byte	0x04, 0x11
        /*0026*/ 	.short	(.L_7 - .L_6)
	.align		4
.L_6:
        /*0028*/ 	.word	index@(_Z23matrixMultiplyOptimizedPfS_S_iii)
        /*002c*/ 	.word	0x00000000


	//----- nvinfo : EIATTR_MIN_STACK_SIZE
	.align		4
.L_7:
        /*0030*/ 	.byte	0x04, 0x12
        /*0032*/ 	.short	(.L_9 - .L_8)
	.align		4
.L_8:
        /*0034*/ 	.word	index@(_Z23matrixMultiplyOptimizedPfS_S_iii)
        /*0038*/ 	.word	0x00000000


	//----- nvinfo : EIATTR_MIN_STACK_SIZE
	.align		4
.L_9:
        /*003c*/ 	.byte	0x04, 0x12
        /*003e*/ 	.short	(.L_11 - .L_10)
	.align		4
.L_10:
        /*0040*/ 	.word	index@(_Z19matrixMultiplyNaivePfS_S_iii)
        /*0044*/ 	.word	0x00000000
.L_11:


//--------------------- .nv.compat                --------------------------
	.section	.nv.compat,"",@"SHT_CUDA_COMPAT_INFO"
	.align	4
        /*0000*/ 	.byte	0x02, 0x09, 0x00, 0x00, 0x02, 0x02, 0x01, 0x00, 0x02, 0x05, 0x05, 0x00, 0x03, 0x07, 0x01, 0x01
        /*0010*/ 	.byte	0x02, 0x03, 0x00, 0x00, 0x02, 0x06, 0x01, 0x00, 0x04, 0x0b, 0x08, 0x00, 0x09, 0x00, 0x00, 0x00
        /*0020*/ 	.byte	0x00, 0x00, 0x00, 0x00


//--------------------- .nv.info._Z23matrixMultiplyOptimizedPfS_S_iii --------------------------
	.section	.nv.info._Z23matrixMultiplyOptimizedPfS_S_iii,"",@"SHT_CUDA_INFO"
	.sectionflags	@""
	.align	4


	//----- nvinfo : EIATTR_CUDA_API_VERSION
	.align		4
        /*0000*/ 	.byte	0x04, 0x37
        /*0002*/ 	.short	(.L_13 - .L_12)
.L_12:
        /*0004*/ 	.word	0x00000082


	//----- nvinfo : EIATTR_KPARAM_INFO
	.align		4
.L_13:
        /*0008*/ 	.byte	0x04, 0x17
        /*000a*/ 	.short	(.L_15 - .L_14)
.L_14:
        /*000c*/ 	.word	0x00000000
        /*0010*/ 	.short	0x0005
        /*0012*/ 	.short	0x0020
        /*0014*/ 	.byte	0x00, 0xf0, 0x11, 0x00


	//----- nvinfo : EIATTR_KPARAM_INFO
	.align		4
.L_15:
        /*0018*/ 	.byte	0x04, 0x17
        /*001a*/ 	.short	(.L_17 - .L_16)
.L_16:
        /*001c*/ 	.word	0x00000000
        /*0020*/ 	.short	0x0004
        /*0022*/ 	.short	0x001c
        /*0024*/ 	.byte	0x00, 0xf0, 0x11, 0x00


	//----- nvinfo : EIATTR_KPARAM_INFO
	.align		4
.L_17:
        /*0028*/ 	.byte	0x04, 0x17
        /*002a*/ 	.short	(.L_19 - .L_18)
.L_18:
        /*002c*/ 	.word	0x00000000
        /*0030*/ 	.short	0x0003
        /*0032*/ 	.short	0x0018
        /*0034*/ 	.byte	0x00, 0xf0, 0x11, 0x00


	//----- nvinfo : EIATTR_KPARAM_INFO
	.align		4
.L_19:
        /*0038*/ 	.byte	0x04, 0x17
        /*003a*/ 	.short	(.L_21 - .L_20)
.L_20:
        /*003c*/ 	.word	0x00000000
        /*0040*/ 	.short	0x0002
        /*0042*/ 	.short	0x0010
        /*0044*/ 	.byte	0x00, 0xf5, 0x21, 0x00


	//----- nvinfo : EIATTR_KPARAM_INFO
	.align		4
.L_21:
        /*0048*/ 	.byte	0x04, 0x17
        /*004a*/ 	.short	(.L_23 - .L_22)
.L_22:
        /*004c*/ 	.word	0x00000000
        /*0050*/ 	.short	0x0001
        /*0052*/ 	.short	0x0008
        /*0054*/ 	.byte	0x00, 0xf5, 0x21, 0x00


	//----- nvinfo : EIATTR_KPARAM_INFO
	.align		4
.L_23:
        /*0058*/ 	.byte	0x04, 0x17
        /*005a*/ 	.short	(.L_25 - .L_24)
.L_24:
        /*005c*/ 	.word	0x00000000
        /*0060*/ 	.short	0x0000
        /*0062*/ 	.short	0x0000
        /*0064*/ 	.byte	0x00, 0xf5, 0x21, 0x00


	//----- nvinfo : EIATTR_SPARSE_MMA_MASK
	.align		4
.L_25:
        /*0068*/ 	.byte	0x03, 0x50
        /*006a*/ 	.short	0x0000


	//----- nvinfo : EIATTR_MAXREG_COUNT
	.align		4
        /*006c*/ 	.byte	0x03, 0x1b
        /*006e*/ 	.short	0x00ff


	//----- nvinfo : EIATTR_NUM_BARRIERS
	.align		4
        /*0070*/ 	.byte	0x02, 0x4c
        /*0072*/ 	.byte	0x01
	.zero		1


	//----- nvinfo : EIATTR_MERCURY_ISA_VERSION
	.align		4
        /*0074*/ 	.byte	0x03, 0x5f
        /*0076*/ 	.short	0x0101


	//----- nvinfo : EIATTR_VRC_CTA_INIT_COUNT
	.align		4
        /*0078*/ 	.byte	0x02, 0x4a
	.zero		1
	.zero		1


	//----- nvinfo : EIATTR_EXIT_INSTR_OFFSETS
	.align		4
        /*007c*/ 	.byte	0x04, 0x1c
        /*007e*/ 	.short	(.L_27 - .L_26)


	//   ....[0]....
.L_26:
        /*0080*/ 	.word	0x00000830


	//   ....[1]....
        /*0084*/ 	.word	0x00000880


	//----- nvinfo : EIATTR_CBANK_PARAM_SIZE
	.align		4
.L_27:
        /*0088*/ 	.byte	0x03, 0x19
        /*008a*/ 	.short	0x0024


	//----- nvinfo : EIATTR_PARAM_CBANK
	.align		4
        /*008c*/ 	.byte	0x04, 0x0a
        /*008e*/ 	.short	(.L_29 - .L_28)
	.align		4
.L_28:
        /*0090*/ 	.word	index@(.nv.constant0._Z23matrixMultiplyOptimizedPfS_S_iii)
        /*0094*/ 	.short	0x0380
        /*0096*/ 	.short	0x0024


	//----- nvinfo : EIATTR_SW_WAR
	.align		4
.L_29:
        /*0098*/ 	.byte	0x04, 0x36
        /*009a*/ 	.short	(.L_31 - .L_30)
.L_30:
        /*009c*/ 	.word	0x00000008
.L_31:


//--------------------- .nv.info._Z19matrixMultiplyNaivePfS_S_iii --------------------------
	.section	.nv.info._Z19matrixMultiplyNaivePfS_S_iii,"",@"SHT_CUDA_INFO"
	.sectionflags	@""
	.align	4


	//----- nvinfo : EIATTR_CUDA_API_VERSION
	.align		4
        /*0000*/ 	.byte	0x04, 0x37
        /*0002*/ 	.short	(.L_33 - .L_32)
.L_32:
        /*0004*/ 	.word	0x00000082


	//----- nvinfo : EIATTR_KPARAM_INFO
	.align		4
.L_33:
        /*0008*/ 	.byte	0x04, 0x17
        /*000a*/ 	.short	(.L_35 - .L_34)
.L_34:
        /*000c*/ 	.word	0x00000000
        /*0010*/ 	.short	0x0005
        /*0012*/ 	.short	0x0020
        /*0014*/ 	.byte	0x00, 0xf0, 0x11, 0x00


	//----- nvinfo : EIATTR_KPARAM_INFO
	.align		4
.L_35:
        /*0018*/ 	.byte	0x04, 0x17
        /*001a*/ 	.short	(.L_37 - .L_36)
.L_36:
        /*001c*/ 	.word	0x00000000
        /*0020*/ 	.short	0x0004
        /*0022*/ 	.short	0x001c
        /*0024*/ 	.byte	0x00, 0xf0, 0x11, 0x00


	//----- nvinfo : EIATTR_KPARAM_INFO
	.align		4
.L_37:
        /*0028*/ 	.byte	0x04, 0x17
        /*002a*/ 	.short	(.L_39 - .L_38)
.L_38:
        /*002c*/ 	.word	0x00000000
        /*0030*/ 	.short	0x0003
        /*0032*/ 	.short	0x0018
        /*0034*/ 	.byte	0x00, 0xf0, 0x11, 0x00


	//----- nvinfo : EIATTR_KPARAM_INFO
	.align		4
.L_39:
        /*0038*/ 	.byte	0x04, 0x17
        /*003a*/ 	.short	(.L_41 - .L_40)
.L_40:
        /*003c*/ 	.word	0x00000000
        /*0040*/ 	.short	0x0002
        /*0042*/ 	.short	0x0010
        /*0044*/ 	.byte	0x00, 0xf5, 0x21, 0x00


	//----- nvinfo : EIATTR_KPARAM_INFO
	.align		4
.L_41:
        /*0048*/ 	.byte	0x04, 0x17
        /*004a*/ 	.short	(.L_43 - .L_42)
.L_42:
        /*004c*/ 	.word	0x00000000
        /*0050*/ 	.short	0x0001
        /*0052*/ 	.short	0x0008
        /*0054*/ 	.byte	0x00, 0xf5, 0x21, 0x00


	//----- nvinfo : EIATTR_KPARAM_INFO
	.align		4
.L_43:
        /*0058*/ 	.byte	0x04, 0x17
        /*005a*/ 	.short	(.L_45 - .L_44)
.L_44:
        /*005c*/ 	.word	0x00000000
        /*0060*/ 	.short	0x0000
        /*0062*/ 	.short	0x0000
        /*0064*/ 	.byte	0x00, 0xf5, 0x21, 0x00


	//----- nvinfo : EIATTR_SPARSE_MMA_MASK
	.align		4
.L_45:
        /*0068*/ 	.byte	0x03, 0x50
        /*006a*/ 	.short	0x0000


	//----- nvinfo : EIATTR_MAXREG_COUNT
	.align		4
        /*006c*/ 	.byte	0x03, 0x1b
        /*006e*/ 	.short	0x00ff


	//----- nvinfo : EIATTR_MERCURY_ISA_VERSION
	.align		4
        /*0070*/ 	.byte	0x03, 0x5f
        /*0072*/ 	.short	0x0101


	//----- nvinfo : EIATTR_VRC_CTA_INIT_COUNT
	.align		4
        /*0074*/ 	.byte	0x02, 0x4a
	.zero		1
	.zero		1


	//----- nvinfo : EIATTR_EXIT_INSTR_OFFSETS
	.align		4
        /*0078*/ 	.byte	0x04, 0x1c
        /*007a*/ 	.short	(.L_47 - .L_46)


	//   ....[0]....
.L_46:
        /*007c*/ 	.word	0x000000c0


	//   ....[1]....
        /*0080*/ 	.word	0x000008e0


	//----- nvinfo : EIATTR_CBANK_PARAM_SIZE
	.align		4
.L_47:
        /*0084*/ 	.byte	0x03, 0x19
        /*0086*/ 	.short	0x0024


	//----- nvinfo : EIATTR_PARAM_CBANK
	.align		4
        /*0088*/ 	.byte	0x04, 0x0a
        /*008a*/ 	.short	(.L_49 - .L_48)
	.align		4
.L_48:
        /*008c*/ 	.word	index@(.nv.constant0._Z19matrixMultiplyNaivePfS_S_iii)
        /*0090*/ 	.short	0x0380
        /*0092*/ 	.short	0x0024


	//----- nvinfo : EIATTR_SW_WAR
	.align		4
.L_49:
        /*0094*/ 	.byte	0x04, 0x36
        /*0096*/ 	.short	(.L_51 - .L_50)
.L_50:
        /*0098*/ 	.word	0x00000008
.L_51:


//--------------------- .nv.callgraph             --------------------------
	.section	.nv.callgraph,"",@"SHT_CUDA_CALLGRAPH"
	.align	4
	.sectionentsize	8
	.align		4
        /*0000*/ 	.word	0x00000000
	.align		4
        /*0004*/ 	.word	0xffffffff
	.align		4
        /*0008*/ 	.word	0x00000000
	.align		4
        /*000c*/ 	.word	0xfffffffe
	.align		4
        /*0010*/ 	.word	0x00000000
	.align		4
        /*0014*/ 	.word	0xfffffffd
	.align		4
        /*0018*/ 	.word	0x00000000
	.align		4
        /*001c*/ 	.word	0xfffffffc


//--------------------- .text._Z23matrixMultiplyOptimizedPfS_S_iii --------------------------
	.section	.text._Z23matrixMultiplyOptimizedPfS_S_iii,"ax",@progbits
	.align	128
        .global         _Z23matrixMultiplyOptimizedPfS_S_iii
        .type           _Z23matrixMultiplyOptimizedPfS_S_iii,@function
        .size           _Z23matrixMultiplyOptimizedPfS_S_iii,(.L_x_8 - _Z23matrixMultiplyOptimizedPfS_S_iii)
        .other          _Z23matrixMultiplyOptimizedPfS_S_iii,@"STO_CUDA_ENTRY STV_DEFAULT"
_Z23matrixMultiplyOptimizedPfS_S_iii:
.text._Z23matrixMultiplyOptimizedPfS_S_iii:
[----:B------:R-:W-:Y:S01]  /*0000*/  LDC R1, c[0x0][0x37c] ;  /* 0x0000df00ff017b82 */ /* 0x000fe20000000800 */
[----:B------:R-:W0:Y:S01]  /*0010*/  S2R R17, SR_TID.Y ;  /* 0x0000000000117919 */ /* 0x000e220000002200 */
[----:B------:R-:W1:Y:S06]  /*0020*/  LDCU UR10, c[0x0][0x3a0] ;  /* 0x00007400ff0a77ac */ /* 0x000e6c0008000800 */
[----:B------:R-:W0:Y:S01]  /*0030*/  LDC R19, c[0x0][0x364] ;  /* 0x0000d900ff137b82 */ /* 0x000e220000000800 */
[----:B------:R-:W-:Y:S01]  /*0040*/  HFMA2 R21, -RZ, RZ, 0, 0 ;  /* 0x00000000ff157431 */ /* 0x000fe200000001ff */
[----:B------:R-:W2:Y:S01]  /*0050*/  S2R R16, SR_TID.X ;  /* 0x0000000000107919 */ /* 0x000ea20000002100 */
[----:B------:R-:W3:Y:S05]  /*0060*/  LDCU.64 UR8, c[0x0][0x358] ;  /* 0x00006b00ff0877ac */ /* 0x000eea0008000a00 */
[----:B------:R-:W0:Y:S08]  /*0070*/  S2UR UR4, SR_CTAID.Y ;  /* 0x00000000000479c3 */ /* 0x000e300000002600 */
[----:B------:R-:W2:Y:S01]  /*0080*/  S2UR UR5, SR_CTAID.X ;  /* 0x00000000000579c3 */ /* 0x000ea20000002500 */
[----:B-1----:R-:W-:-:S07]  /*0090*/  UISETP.GE.AND UP0, UPT, UR10, 0x1, UPT ;  /* 0x000000010a00788c */ /* 0x002fce000bf06270 */
[----:B------:R-:W2:Y:S01]  /*00a0*/  LDC R18, c[0x0][0x360] ;  /* 0x0000d800ff127b82 */ /* 0x000ea20000000800 */
[----:B0-----:R-:W-:Y:S02]  /*00b0*/  IMAD R19, R19, UR4, R17 ;  /* 0x0000000413137c24 */ /* 0x001fe4000f8e0211 */
[----:B--2---:R-:W-:Y:S01]  /*00c0*/  IMAD R18, R18, UR5, R16 ;  /* 0x0000000512127c24 */ /* 0x004fe2000f8e0210 */
[----:B---3--:R-:W-:Y:S06]  /*00d0*/  BRA.U !UP0, `(.L_x_0) ;  /* 0x0000000508c87547 */ /* 0x008fec000b800000 */
[----:B------:R-:W0:Y:S01]  /*00e0*/  S2UR UR7, SR_CgaCtaId ;  /* 0x00000000000779c3 */ /* 0x000e220000008800 */
[----:B------:R-:W1:Y:S01]  /*00f0*/  LDCU UR11, c[0x0][0x39c] ;  /* 0x00007380ff0b77ac */ /* 0x000e620008000800 */
[----:B------:R-:W-:Y:S01]  /*0100*/  MOV R21, RZ ;  /* 0x000000ff00157202 */ /* 0x000fe20000000f00 */
[----:B------:R-:W-:Y:S01]  /*0110*/  IMAD R6, R19, UR10, R16 ;  /* 0x0000000a13067c24 */ /* 0x000fe2000f8e0210 */
[----:B------:R-:W-:Y:S01]  /*0120*/  UMOV UR5, 0x400 ;  /* 0x0000040000057882 */ /* 0x000fe20000000000 */
[----:B------:R-:W-:-:S03]  /*0130*/  UIADD3 UR4, UPT, UPT, UR10, 0x1f, URZ ;  /* 0x0000001f0a047890 */ /* 0x000fc6000fffe0ff */
[----:B------:R-:W2:Y:S01]  /*0140*/  LDC R0, c[0x0][0x39c] ;  /* 0x0000e700ff007b82 */ /* 0x000ea20000000800 */
[----:B------:R-:W-:Y:S02]  /*0150*/  UIADD3 UR6, UPT, UPT, UR5, 0x1000, URZ ;  /* 0x0000100005067890 */ /* 0x000fe4000fffe0ff */
[----:B------:R-:W-:Y:S01]  /*0160*/  USHF.R.U32.HI UR4, URZ, 0x5, UR4 ;  /* 0x00000005ff047899 */ /* 0x000fe20008011604 */
[----:B------:R-:W3:Y:S01]  /*0170*/  LDCU UR13, c[0x0][0x3a0] ;  /* 0x00007400ff0d77ac */ /* 0x000ee20008000800 */
[----:B------:R-:W4:Y:S01]  /*0180*/  LDCU UR12, c[0x0][0x398] ;  /* 0x00007300ff0c77ac */ /* 0x000f220008000800 */
[----:B-1----:R-:W-:Y:S01]  /*0190*/  IMAD R7, R17, UR11, R18 ;  /* 0x0000000b11077c24 */ /* 0x002fe2000f8e0212 */
[----:B------:R-:W-:Y:S02]  /*01a0*/  UIADD3 UR4, UPT, UPT, -UR4, URZ, URZ ;  /* 0x000000ff04047290 */ /* 0x000fe4000fffe1ff */
[----:B0-----:R-:W-:Y:S02]  /*01b0*/  ULEA UR5, UR7, UR5, 0x18 ;  /* 0x0000000507057291 */ /* 0x001fe4000f8ec0ff */
[----:B------:R-:W-:-:S04]  /*01c0*/  ULEA UR6, UR7, UR6, 0x18 ;  /* 0x0000000607067291 */ /* 0x000fc8000f8ec0ff */
[C---:B------:R-:W-:Y:S02]  /*01d0*/  LEA R5, R17.reuse, UR5, 0x7 ;  /* 0x0000000511057c11 */ /* 0x040fe4000f8e38ff */
[C---:B------:R-:W-:Y:S02]  /*01e0*/  LEA R2, R16.reuse, UR6, 0x2 ;  /* 0x0000000610027c11 */ /* 0x040fe4000f8e10ff */
[----:B------:R-:W-:Y:S02]  /*01f0*/  LEA R4, R16, R5, 0x2 ;  /* 0x0000000510047211 */ /* 0x000fe400078e10ff */
[----:B---34-:R-:W-:-:S07]  /*0200*/  LEA R3, R17, R2, 0x7 ;  /* 0x0000000211037211 */ /* 0x018fce00078e38ff */
.L_x_1:
[----:B------:R-:W-:Y:S01]  /*0210*/  ISETP.GE.U32.AND P1, PT, R16, UR13, PT ;  /* 0x0000000d10007c0c */ /* 0x000fe2000bf26070 */
[----:B------:R-:W-:Y:S01]  /*0220*/  HFMA2 R24, -RZ, RZ, 0, 0 ;  /* 0x00000000ff187431 */ /* 0x000fe200000001ff */
[----:B------:R-:W-:Y:S02]  /*0230*/  ISETP.GE.U32.AND P0, PT, R17, UR13, PT ;  /* 0x0000000d11007c0c */ /* 0x000fe4000bf06070 */
[----:B------:R-:W-:Y:S02]  /*0240*/  ISETP.GE.OR P1, PT, R19, UR12, P1 ;  /* 0x0000000c13007c0c */ /* 0x000fe40008f26670 */
[----:B--2---:R-:W-:Y:S02]  /*0250*/  ISETP.GE.OR P0, PT, R18, R0, P0 ;  /* 0x000000001200720c */ /* 0x004fe40000706670 */
[----:B------:R-:W-:-:S09]  /*0260*/  MOV R29, RZ ;  /* 0x000000ff001d7202 */ /* 0x000fd20000000f00 */
[----:B------:R-:W0:Y:S08]  /*0270*/  @!P1 LDC.64 R10, c[0x0][0x380] ;  /* 0x0000e000ff0a9b82 */ /* 0x000e300000000a00 */
[----:B------:R-:W1:Y:S01]  /*0280*/  @!P0 LDC.64 R8, c[0x0][0x388] ;  /* 0x0000e200ff088b82 */ /* 0x000e620000000a00 */
[----:B0-----:R-:W-:-:S05]  /*0290*/  @!P1 IMAD.WIDE.U32 R10, R6, 0x4, R10 ;  /* 0x00000004060a9825 */ /* 0x001fca00078e000a */
[----:B------:R-:W2:Y:S01]  /*02a0*/  @!P1 LDG.E R29, desc[UR8][R10.64] ;  /* 0x000000080a1d9981 */ /* 0x000ea2000c1e1900 */
[----:B-1----:R-:W-:-:S05]  /*02b0*/  @!P0 IMAD.WIDE.U32 R22, R7, 0x4, R8 ;  /* 0x0000000407168825 */ /* 0x002fca00078e0008 */
[----:B------:R-:W3:Y:S01]  /*02c0*/  @!P0 LDG.E R24, desc[UR8][R22.64] ;  /* 0x0000000816188981 */ /* 0x000ee2000c1e1900 */
[----:B------:R-:W-:-:S04]  /*02d0*/  UIADD3 UR4, UPT, UPT, UR4, 0x1, URZ ;  /* 0x0000000104047890 */ /* 0x000fc8000fffe0ff */
[----:B------:R-:W-:Y:S01]  /*02e0*/  UISETP.NE.AND UP0, UPT, UR4, URZ, UPT ;  /* 0x000000ff0400728c */ /* 0x000fe2000bf05270 */
[----:B------:R-:W-:Y:S01]  /*02f0*/  IADD3 R17, PT, PT, R17, 0x20, RZ ;  /* 0x0000002011117810 */ /* 0x000fe20007ffe0ff */
[----:B--2---:R-:W-:Y:S04]  /*0300*/  STS [R4], R29 ;  /* 0x0000001d04007388 */ /* 0x004fe80000000800 */
[----:B---3--:R-:W-:Y:S01]  /*0310*/  STS [R3], R24 ;  /* 0x0000001803007388 */ /* 0x008fe20000000800 */
[----:B------:R-:W-:Y:S06]  /*0320*/  BAR.SYNC.DEFER_BLOCKING 0x0 ;  /* 0x0000000000007b1d */ /* 0x000fec0000010000 */
[----:B------:R-:W-:Y:S04]  /*0330*/  LDS R28, [R2] ;  /* 0x00000000021c7984 */ /* 0x000fe80000000800 */
[----:B------:R-:W0:Y:S04]  /*0340*/  LDS.128 R12, [R5] ;  /* 0x00000000050c7984 */ /* 0x000e280000000c00 */
[----:B------:R-:W1:Y:S04]  /*0350*/  LDS R23, [R2+0x80] ;  /* 0x0000800002177984 */ /* 0x000e680000000800 */
[----:B------:R-:W2:Y:S04]  /*0360*/  LDS R27, [R2+0x100] ;  /* 0x00010000021b7984 */ /* 0x000ea80000000800 */
[----:B------:R-:W3:Y:S04]  /*0370*/  LDS R26, [R2+0x180] ;  /* 0x00018000021a7984 */ /* 0x000ee80000000800 */
[----:B------:R-:W-:Y:S04]  /*0380*/  LDS R25, [R2+0x200] ;  /* 0x0002000002197984 */ /* 0x000fe80000000800 */
[----:B------:R-:W4:Y:S04]  /*0390*/  LDS.128 R8, [R5+0x10] ;  /* 0x0000100005087984 */ /* 0x000f280000000c00 */
[----:B------:R-:W5:Y:S04]  /*03a0*/  LDS R20, [R2+0x280] ;  /* 0x0002800002147984 */ /* 0x000f680000000800 */
[----:B------:R-:W-:Y:S04]  /*03b0*/  LDS R24, [R2+0x380] ;  /* 0x0003800002187984 */ /* 0x000fe80000000800 */
[----:B------:R-:W-:Y:S01]  /*03c0*/  LDS R22, [R2+0x480] ;  /* 0x0004800002167984 */ /* 0x000fe20000000800 */
[----:B0-----:R-:W-:-:S03]  /*03d0*/  FFMA R12, R12, R28, R21 ;  /* 0x0000001c0c0c7223 */ /* 0x001fc60000000015 */
[----:B------:R-:W0:Y:S01]  /*03e0*/  LDS R21, [R2+0x300] ;  /* 0x0003000002157984 */ /* 0x000e220000000800 */
[----:B-1----:R-:W-:-:S03]  /*03f0*/  FFMA R12, R23, R13, R12 ;  /* 0x0000000d170c7223 */ /* 0x002fc6000000000c */
[----:B------:R-:W-:Y:S01]  /*0400*/  LDS R23, [R2+0x400] ;  /* 0x0004000002177984 */ /* 0x000fe20000000800 */
[----:B--2---:R-:W-:-:S04]  /*0410*/  FFMA R27, R27, R14, R12 ;  /* 0x0000000e1b1b7223 */ /* 0x004fc8000000000c */
[----:B---3--:R-:W-:Y:S02]  /*0420*/  FFMA R27, R26, R15, R27 ;  /* 0x0000000f1a1b7223 */ /* 0x008fe4000000001b */
[----:B------:R-:W1:Y:S04]  /*0430*/  LDS.128 R12, [R5+0x20] ;  /* 0x00002000050c7984 */ /* 0x000e680000000c00 */
[----:B------:R-:W-:Y:S01]  /*0440*/  LDS R26, [R2+0x580] ;  /* 0x00058000021a7984 */ /* 0x000fe20000000800 */
[----:B----4-:R-:W-:-:S03]  /*0450*/  FFMA R27, R8, R25, R27 ;  /* 0x00000019081b7223 */ /* 0x010fc6000000001b */
[----:B------:R-:W2:Y:S01]  /*0460*/  LDS R25, [R2+0x500] ;  /* 0x0005000002197984 */ /* 0x000ea20000000800 */
[----:B-----5:R-:W-:-:S04]  /*0470*/  FFMA R20, R20, R9, R27 ;  /* 0x0000000914147223 */ /* 0x020fc8000000001b */
[----:B0-----:R-:W-:Y:S02]  /*0480*/  FFMA R21, R21, R10, R20 ;  /* 0x0000000a15157223 */ /* 0x001fe40000000014 */
[----:B------:R-:W-:Y:S02]  /*0490*/  LDS R20, [R2+0x680] ;  /* 0x0006800002147984 */ /* 0x000fe40000000800 */
[----:B------:R-:W-:Y:S02]  /*04a0*/  FFMA R27, R24, R11, R21 ;  /* 0x0000000b181b7223 */ /* 0x000fe40000000015 */
[----:B------:R-:W-:Y:S04]  /*04b0*/  LDS R21, [R2+0x600] ;  /* 0x0006000002157984 */ /* 0x000fe80000000800 */
[----:B------:R-:W0:Y:S01]  /*04c0*/  LDS.128 R8, [R5+0x30] ;  /* 0x0000300005087984 */ /* 0x000e220000000c00 */
[----:B-1----:R-:W-:-:S03]  /*04d0*/  FFMA R27, R12, R23, R27 ;  /* 0x000000170c1b7223 */ /* 0x002fc6000000001b */
[----:B------:R-:W1:Y:S01]  /*04e0*/  LDS R23, [R2+0x700] ;  /* 0x0007000002177984 */ /* 0x000e620000000800 */
[----:B------:R-:W-:-:S03]  /*04f0*/  FFMA R22, R22, R13, R27 ;  /* 0x0000000d16167223 */ /* 0x000fc6000000001b */
[----:B------:R-:W3:Y:S01]  /*0500*/  LDS R24, [R2+0x780] ;  /* 0x0007800002187984 */ /* 0x000ee20000000800 */
[----:B--2---:R-:W-:-:S03]  /*0510*/  FFMA R25, R25, R14, R22 ;  /* 0x0000000e19197223 */ /* 0x004fc60000000016 */
[----:B------:R-:W-:Y:S01]  /*0520*/  LDS R22, [R2+0x880] ;  /* 0x0008800002167984 */ /* 0x000fe20000000800 */
[----:B------:R-:W-:-:S03]  /*0530*/  FFMA R27, R26, R15, R25 ;  /* 0x0000000f1a1b7223 */ /* 0x000fc60000000019 */
[----:B------:R-:W-:Y:S04]  /*0540*/  LDS R25, [R2+0x800] ;  /* 0x0008000002197984 */ /* 0x000fe80000000800 */
[----:B------:R-:W2:Y:S04]  /*0550*/  LDS.128 R12, [R5+0x40] ;  /* 0x00004000050c7984 */ /* 0x000ea80000000c00 */
[----:B------:R-:W-:Y:S01]  /*0560*/  LDS R26, [R2+0x980] ;  /* 0x00098000021a7984 */ /* 0x000fe20000000800 */
[----:B0-----:R-:W-:-:S03]  /*0570*/  FFMA R27, R8, R21, R27 ;  /* 0x00000015081b7223 */ /* 0x001fc6000000001b */
[----:B------:R-:W0:Y:S01]  /*0580*/  LDS R21, [R2+0x900] ;  /* 0x0009000002157984 */ /* 0x000e220000000800 */
[----:B------:R-:W-:-:S04]  /*0590*/  FFMA R20, R20, R9, R27 ;  /* 0x0000000914147223 */ /* 0x000fc8000000001b */
[----:B-1----:R-:W-:Y:S02]  /*05a0*/  FFMA R23, R23, R10, R20 ;  /* 0x0000000a17177223 */ /* 0x002fe40000000014 */
[----:B------:R-:W-:Y:S02]  /*05b0*/  LDS R20, [R2+0xa80] ;  /* 0x000a800002147984 */ /* 0x000fe40000000800 */
[----:B---3--:R-:W-:Y:S02]  /*05c0*/  FFMA R27, R24, R11, R23 ;  /* 0x0000000b181b7223 */ /* 0x008fe40000000017 */
[----:B------:R-:W-:Y:S04]  /*05d0*/  LDS R23, [R2+0xa00] ;  /* 0x000a000002177984 */ /* 0x000fe80000000800 */
[----:B------:R-:W1:Y:S01]  /*05e0*/  LDS.128 R8, [R5+0x50] ;  /* 0x0000500005087984 */ /* 0x000e620000000c00 */
[----:B--2---:R-:W-:-:S03]  /*05f0*/  FFMA R27, R12, R25, R27 ;  /* 0x000000190c1b7223 */ /* 0x004fc6000000001b */
[----:B------:R-:W2:Y:S01]  /*0600*/  LDS R25, [R2+0xb00] ;  /* 0x000b000002197984 */ /* 0x000ea20000000800 */
[----:B------:R-:W-:-:S03]  /*0610*/  FFMA R12, R22, R13, R27 ;  /* 0x0000000d160c7223 */ /* 0x000fc6000000001b */
[----:B------:R-:W3:Y:S04]  /*0620*/  LDS R22, [R2+0xb80] ;  /* 0x000b800002167984 */ /* 0x000ee80000000800 */
[----:B------:R-:W-:Y:S01]  /*0630*/  LDS R24, [R2+0xc80] ;  /* 0x000c800002187984 */ /* 0x000fe20000000800 */
[----:B0-----:R-:W-:-:S04]  /*0640*/  FFMA R21, R21, R14, R12 ;  /* 0x0000000e15157223 */ /* 0x001fc8000000000c */
[----:B------:R-:W-:Y:S02]  /*0650*/  FFMA R27, R26, R15, R21 ;  /* 0x0000000f1a1b7223 */ /* 0x000fe40000000015 */
[----:B------:R-:W-:Y:S04]  /*0660*/  LDS R21, [R2+0xc00] ;  /* 0x000c000002157984 */ /* 0x000fe80000000800 */
[----:B------:R-:W0:Y:S01]  /*0670*/  LDS.128 R12, [R5+0x60] ;  /* 0x00006000050c7984 */ /* 0x000e220000000c00 */
[----:B-1----:R-:W-:-:S04]  /*0680*/  FFMA R23, R8, R23, R27 ;  /* 0x0000001708177223 */ /* 0x002fc8000000001b */
[----:B------:R-:W-:Y:S02]  /*0690*/  FFMA R20, R20, R9, R23 ;  /* 0x0000000914147223 */ /* 0x000fe40000000017 */
[----:B------:R-:W1:Y:S02]  /*06a0*/  LDS R23, [R2+0xd00] ;  /* 0x000d000002177984 */ /* 0x000e640000000800 */
[----:B--2---:R-:W-:Y:S02]  /*06b0*/  FFMA R25, R25, R10, R20 ;  /* 0x0000000a19197223 */ /* 0x004fe40000000014 */
[----:B------:R-:W2:Y:S02]  /*06c0*/  LDS R20, [R2+0xd80] ;  /* 0x000d800002147984 */ /* 0x000ea40000000800 */
[----:B---3--:R-:W-:Y:S02]  /*06d0*/  FFMA R27, R22, R11, R25 ;  /* 0x0000000b161b7223 */ /* 0x008fe40000000019 */
[----:B------:R-:W-:Y:S04]  /*06e0*/  LDS R25, [R2+0xe00] ;  /* 0x000e000002197984 */ /* 0x000fe80000000800 */
[----:B------:R-:W3:Y:S04]  /*06f0*/  LDS.128 R8, [R5+0x70] ;  /* 0x0000700005087984 */ /* 0x000ee80000000c00 */
[----:B------:R-:W4:Y:S01]  /*0700*/  LDS R22, [R2+0xe80] ;  /* 0x000e800002167984 */ /* 0x000f220000000800 */
[----:B0-----:R-:W-:-:S03]  /*0710*/  FFMA R27, R12, R21, R27 ;  /* 0x000000150c1b7223 */ /* 0x001fc6000000001b */
[----:B------:R-:W0:Y:S04]  /*0720*/  LDS R21, [R2+0xf00] ;  /* 0x000f000002157984 */ /* 0x000e280000000800 */
[----:B------:R-:W5:Y:S01]  /*0730*/  LDS R12, [R2+0xf80] ;  /* 0x000f8000020c7984 */ /* 0x000f620000000800 */
[----:B------:R-:W-:-:S04]  /*0740*/  FFMA R24, R24, R13, R27 ;  /* 0x0000000d18187223 */ /* 0x000fc8000000001b */
[----:B-1----:R-:W-:-:S04]  /*0750*/  FFMA R23, R23, R14, R24 ;  /* 0x0000000e17177223 */ /* 0x002fc80000000018 */
[----:B--2---:R-:W-:-:S04]  /*0760*/  FFMA R15, R20, R15, R23 ;  /* 0x0000000f140f7223 */ /* 0x004fc80000000017 */
[----:B---3--:R-:W-:-:S04]  /*0770*/  FFMA R15, R8, R25, R15 ;  /* 0x00000019080f7223 */ /* 0x008fc8000000000f */
[----:B----4-:R-:W-:Y:S01]  /*0780*/  FFMA R22, R22, R9, R15 ;  /* 0x0000000916167223 */ /* 0x010fe2000000000f */
[----:B------:R-:W-:Y:S02]  /*0790*/  IADD3 R16, PT, PT, R16, 0x20, RZ ;  /* 0x0000002010107810 */ /* 0x000fe40007ffe0ff */
[----:B------:R-:W-:Y:S02]  /*07a0*/  IADD3 R6, PT, PT, R6, 0x20, RZ ;  /* 0x0000002006067810 */ /* 0x000fe40007ffe0ff */
[----:B------:R-:W-:Y:S01]  /*07b0*/  LEA R7, R0, R7, 0x5 ;  /* 0x0000000700077211 */ /* 0x000fe200078e28ff */
[----:B0-----:R-:W-:-:S04]  /*07c0*/  FFMA R21, R21, R10, R22 ;  /* 0x0000000a15157223 */ /* 0x001fc80000000016 */
[----:B-----5:R-:W-:Y:S01]  /*07d0*/  FFMA R21, R12, R11, R21 ;  /* 0x0000000b0c157223 */ /* 0x020fe20000000015 */
[----:B------:R-:W-:Y:S06]  /*07e0*/  BAR.SYNC.DEFER_BLOCKING 0x0 ;  /* 0x0000000000007b1d */ /* 0x000fec0000010000 */
[----:B------:R-:W-:Y:S05]  /*07f0*/  BRA.U UP0, `(.L_x_1) ;  /* 0xfffffff900847547 */ /* 0x000fea000b83ffff */
.L_x_0:
[----:B------:R-:W0:Y:S02]  /*0800*/  LDCU.64 UR4, c[0x0][0x398] ;  /* 0x00007300ff0477ac */ /* 0x000e240008000a00 */
[----:B0-----:R-:W-:-:S04]  /*0810*/  ISETP.GE.AND P0, PT, R18, UR5, PT ;  /* 0x0000000512007c0c */ /* 0x001fc8000bf06270 */
[----:B------:R-:W-:-:S13]  /*0820*/  ISETP.GE.OR P0, PT, R19, UR4, P0 ;  /* 0x0000000413007c0c */ /* 0x000fda0008706670 */
[----:B------:R-:W-:Y:S05]  /*0830*/  @P0 EXIT ;  /* 0x000000000000094d */ /* 0x000fea0003800000 */
[----:B------:R-:W0:Y:S01]  /*0840*/  LDC.64 R2, c[0x0][0x390] ;  /* 0x0000e400ff027b82 */ /* 0x000e220000000a00 */
[----:B------:R-:W-:-:S04]  /*0850*/  IMAD R19, R19, UR5, R18 ;  /* 0x0000000513137c24 */ /* 0x000fc8000f8e0212 */
[----:B0-----:R-:W-:-:S05]  /*0860*/  IMAD.WIDE R2, R19, 0x4, R2 ;  /* 0x0000000413027825 */ /* 0x001fca00078e0202 */
[----:B------:R-:W-:Y:S01]  /*0870*/  STG.E desc[UR8][R2.64], R21 ;  /* 0x0000001502007986 */ /* 0x000fe2000c101908 */
[----:B------:R-:W-:Y:S05]  /*0880*/  EXIT ;  /* 0x000000000000794d */ /* 0x000fea0003800000 */
.L_x_2:
[----:B------:R-:W-:-:S00]  /*0890*/  BRA `(.L_x_2) ;  /* 0xfffffffc00fc7947 */ /* 0x000fc0000383ffff */
[----:B------:R-:W-:-:S00]  /*08a0*/  NOP ;  /* 0x0000000000007918 */ /* 0x000fc00000000000 */
        /* <DEDUP_REMOVED lines=13> */
.L_x_8:


//--------------------- .text._Z19matrixMultiplyNaivePfS_S_iii --------------------------
	.section	.text._Z19matrixMultiplyNaivePfS_S_iii,"ax",@progbits
	.align	128
        .global         _Z19matrixMultiplyNaivePfS_S_iii
        .type           _Z19matrixMultiplyNaivePfS_S_iii,@function
        .size           _Z19matrixMultiplyNaivePfS_S_iii,(.L_x_9 - _Z19matrixMultiplyNaivePfS_S_iii)
        .other          _Z19matrixMultiplyNaivePfS_S_iii,@"STO_CUDA_ENTRY STV_DEFAULT"
_Z19matrixMultiplyNaivePfS_S_iii:
.text._Z19matrixMultiplyNaivePfS_S_iii:
[----:B------:R-:W-:Y:S01]  /*0000*/  LDC R1, c[0x0][0x37c] ;  /* 0x0000df00ff017b82 */ /* 0x000fe20000000800 */
[----:B------:R-:W0:Y:S07]  /*0010*/  S2R R5, SR_TID.X ;  /* 0x0000000000057919 */ /* 0x000e2e0000002100 */
[----:B------:R-:W1:Y:S01]  /*0020*/  LDC R19, c[0x0][0x364] ;  /* 0x0000d900ff137b82 */ /* 0x000e620000000800 */
[----:B------:R-:W1:Y:S07]  /*0030*/  S2R R4, SR_TID.Y ;  /* 0x0000000000047919 */ /* 0x000e6e0000002200 */
[----:B------:R-:W0:Y:S08]  /*0040*/  S2UR UR5, SR_CTAID.X ;  /* 0x00000000000579c3 */ /* 0x000e300000002500 */
[----:B------:R-:W0:Y:S08]  /*0050*/  LDC R0, c[0x0][0x360] ;  /* 0x0000d800ff007b82 */ /* 0x000e300000000800 */
[----:B------:R-:W1:Y:S08]  /*0060*/  S2UR UR4, SR_CTAID.Y ;  /* 0x00000000000479c3 */ /* 0x000e700000002600 */
[----:B------:R-:W2:Y:S01]  /*0070*/  LDC.64 R2, c[0x0][0x398] ;  /* 0x0000e600ff027b82 */ /* 0x000ea20000000a00 */
[----:B0-----:R-:W-:-:S02]  /*0080*/  IMAD R0, R0, UR5, R5 ;  /* 0x0000000500007c24 */ /* 0x001fc4000f8e0205 */
[----:B-1----:R-:W-:-:S03]  /*0090*/  IMAD R19, R19, UR4, R4 ;  /* 0x0000000413137c24 */ /* 0x002fc6000f8e0204 */
[----:B--2---:R-:W-:-:S04]  /*00a0*/  ISETP.GE.AND P0, PT, R0, R3, PT ;  /* 0x000000030000720c */ /* 0x004fc80003f06270 */
[----:B------:R-:W-:-:S13]  /*00b0*/  ISETP.GE.OR P0, PT, R19, R2, P0 ;  /* 0x000000021300720c */ /* 0x000fda0000706670 */
[----:B------:R-:W-:Y:S05]  /*00c0*/  @P0 EXIT ;  /* 0x000000000000094d */ /* 0x000fea0003800000 */
[----:B------:R-:W0:Y:S01]  /*00d0*/  LDC R2, c[0x0][0x3a0] ;  /* 0x0000e800ff027b82 */ /* 0x000e220000000800 */
[----:B------:R-:W1:Y:S01]  /*00e0*/  LDCU.64 UR4, c[0x0][0x358] ;  /* 0x00006b00ff0477ac */ /* 0x000e620008000a00 */
[----:B------:R-:W-:Y:S01]  /*00f0*/  HFMA2 R24, -RZ, RZ, 0, 0 ;  /* 0x00000000ff187431 */ /* 0x000fe200000001ff */
[----:B0-----:R-:W-:-:S13]  /*0100*/  ISETP.GE.AND P0, PT, R2, 0x1, PT ;  /* 0x000000010200780c */ /* 0x001fda0003f06270 */
[----:B-1----:R-:W-:Y:S05]  /*0110*/  @!P0 BRA `(.L_x_3) ;  /* 0x0000000400e08947 */ /* 0x002fea0003800000 */
[C---:B------:R-:W-:Y:S01]  /*0120*/  ISETP.GE.U32.AND P1, PT, R2.reuse, 0x8, PT ;  /* 0x000000080200780c */ /* 0x040fe20003f26070 */
[----:B------:R-:W-:Y:S01]  /*0130*/  IMAD R20, R19, R2, RZ ;  /* 0x0000000213147224 */ /* 0x000fe200078e02ff */
[----:B------:R-:W-:Y:S02]  /*0140*/  LOP3.LUT R27, R2, 0x7, RZ, 0xc0, !PT ;  /* 0x00000007021b7812 */ /* 0x000fe400078ec0ff */
[----:B------:R-:W-:Y:S02]  /*0150*/  MOV R24, RZ ;  /* 0x000000ff00187202 */ /* 0x000fe40000000f00 */
[----:B------:R-:W-:Y:S02]  /*0160*/  ISETP.NE.AND P0, PT, R27, RZ, PT ;  /* 0x000000ff1b00720c */ /* 0x000fe40003f05270 */
[----:B------:R-:W-:-:S05]  /*0170*/  MOV R21, RZ ;  /* 0x000000ff00157202 */ /* 0x000fca0000000f00 */
[----:B------:R-:W-:Y:S06]  /*0180*/  @!P1 BRA `(.L_x_4) ;  /* 0x0000000000c49947 */ /* 0x000fec0003800000 */
[----:B------:R-:W0:Y:S01]  /*0190*/  LDC.64 R4, c[0x0][0x380] ;  /* 0x0000e000ff047b82 */ /* 0x000e220000000a00 */
[----:B------:R-:W-:Y:S02]  /*01a0*/  LOP3.LUT R21, R2, 0x7ffffff8, RZ, 0xc0, !PT ;  /* 0x7ffffff802157812 */ /* 0x000fe400078ec0ff */
[----:B------:R-:W-:Y:S02]  /*01b0*/  MOV R24, RZ ;  /* 0x000000ff00187202 */ /* 0x000fe40000000f00 */
[----:B------:R-:W-:Y:S02]  /*01c0*/  MOV R18, R0 ;  /* 0x0000000000127202 */ /* 0x000fe40000000f00 */
[----:B------:R-:W-:Y:S01]  /*01d0*/  IADD3 R22, PT, PT, -R21, RZ, RZ ;  /* 0x000000ff15167210 */ /* 0x000fe20007ffe1ff */
[----:B0-----:R-:W-:-:S03]  /*01e0*/  IMAD.WIDE.U32 R4, R20, 0x4, R4 ;  /* 0x0000000414047825 */ /* 0x001fc600078e0004 */
[----:B------:R-:W-:-:S04]  /*01f0*/  IADD3 R6, P1, PT, R4, 0x10, RZ ;  /* 0x0000001004067810 */ /* 0x000fc80007f3e0ff */
[----:B------:R-:W-:-:S09]  /*0200*/  IADD3.X R7, PT, PT, RZ, R5, RZ, P1, !PT ;  /* 0x00000005ff077210 */ /* 0x000fd20000ffe4ff */
.L_x_5:
[----:B------:R-:W0:Y:S01]  /*0210*/  LDC.64 R16, c[0x0][0x388] ;  /* 0x0000e200ff107b82 */ /* 0x000e220000000a00 */
[----:B------:R-:W-:Y:S02]  /*0220*/  MOV R4, R6 ;  /* 0x0000000600047202 */ /* 0x000fe40000000f00 */
[----:B------:R-:W-:-:S05]  /*0230*/  MOV R5, R7 ;  /* 0x0000000700057202 */ /* 0x000fca0000000f00 */
[----:B------:R-:W2:Y:S04]  /*0240*/  LDG.E R25, desc[UR4][R4.64+-0x10] ;  /* 0xfffff00404197981 */ /* 0x000ea8000c1e1900 */
[----:B------:R-:W3:Y:S04]  /*0250*/  LDG.E R23, desc[UR4][R4.64+-0xc] ;  /* 0xfffff40404177981 */ /* 0x000ee8000c1e1900 */
[----:B------:R-:W4:Y:S04]  /*0260*/  LDG.E R29, desc[UR4][R4.64+-0x8] ;  /* 0xfffff804041d7981 */ /* 0x000f28000c1e1900 */
[----:B------:R-:W5:Y:S01]  /*0270*/  LDG.E R28, desc[UR4][R4.64+-0x4] ;  /* 0xfffffc04041c7981 */ /* 0x000f62000c1e1900 */
[----:B0-----:R-:W-:-:S05]  /*0280*/  IMAD.WIDE R16, R18, 0x4, R16 ;  /* 0x0000000412107825 */ /* 0x001fca00078e0210 */
[----:B------:R0:W2:Y:S01]  /*0290*/  LDG.E R26, desc[UR4][R16.64] ;  /* 0x00000004101a7981 */ /* 0x0000a2000c1e1900 */
[----:B------:R-:W-:-:S04]  /*02a0*/  IMAD.WIDE R14, R3, 0x4, R16 ;  /* 0x00000004030e7825 */ /* 0x000fc800078e0210 */
[C---:B------:R-:W-:Y:S02]  /*02b0*/  IMAD.WIDE R6, R3.reuse, 0x4, R14 ;  /* 0x0000000403067825 */ /* 0x040fe400078e020e */
[----:B------:R-:W3:Y:S02]  /*02c0*/  LDG.E R14, desc[UR4][R14.64] ;  /* 0x000000040e0e7981 */ /* 0x000ee4000c1e1900 */
[C---:B------:R-:W-:Y:S02]  /*02d0*/  IMAD.WIDE R10, R3.reuse, 0x4, R6 ;  /* 0x00000004030a7825 */ /* 0x040fe400078e0206 */
[----:B------:R-:W4:Y:S02]  /*02e0*/  LDG.E R6, desc[UR4][R6.64] ;  /* 0x0000000406067981 */ /* 0x000f24000c1e1900 */
[C---:B------:R-:W-:Y:S02]  /*02f0*/  IMAD.WIDE R8, R3.reuse, 0x4, R10 ;  /* 0x0000000403087825 */ /* 0x040fe400078e020a */
[----:B------:R-:W5:Y:S02]  /*0300*/  LDG.E R10, desc[UR4][R10.64] ;  /* 0x000000040a0a7981 */ /* 0x000f64000c1e1900 */
[----:B------:R-:W-:-:S02]  /*0310*/  IMAD.WIDE R12, R3, 0x4, R8 ;  /* 0x00000004030c7825 */ /* 0x000fc400078e0208 */
[----:B------:R-:W5:Y:S04]  /*0320*/  LDG.E R7, desc[UR4][R4.64] ;  /* 0x0000000404077981 */ /* 0x000f68000c1e1900 */
[----:B------:R-:W5:Y:S01]  /*0330*/  LDG.E R8, desc[UR4][R8.64] ;  /* 0x0000000408087981 */ /* 0x000f62000c1e1900 */
[----:B0-----:R-:W-:-:S03]  /*0340*/  IMAD.WIDE R16, R3, 0x4, R12 ;  /* 0x0000000403107825 */ /* 0x001fc600078e020c */
[----:B------:R-:W5:Y:S04]  /*0350*/  LDG.E R12, desc[UR4][R12.64] ;  /* 0x000000040c0c7981 */ /* 0x000f68000c1e1900 */
[----:B------:R-:W5:Y:S04]  /*0360*/  LDG.E R15, desc[UR4][R16.64] ;  /* 0x00000004100f7981 */ /* 0x000f68000c1e1900 */
[----:B------:R-:W5:Y:S04]  /*0370*/  LDG.E R9, desc[UR4][R4.64+0x4] ;  /* 0x0000040404097981 */ /* 0x000f68000c1e1900 */
[----:B------:R-:W5:Y:S01]  /*0380*/  LDG.E R11, desc[UR4][R4.64+0xc] ;  /* 0x00000c04040b7981 */ /* 0x000f62000c1e1900 */
[----:B--2---:R-:W-:Y:S01]  /*0390*/  FFMA R26, R25, R26, R24 ;  /* 0x0000001a191a7223 */ /* 0x004fe20000000018 */
[----:B------:R-:W-:-:S02]  /*03a0*/  IMAD.WIDE R24, R3, 0x4, R16 ;  /* 0x0000000403187825 */ /* 0x000fc400078e0210 */
[----:B------:R-:W2:Y:S04]  /*03b0*/  LDG.E R16, desc[UR4][R4.64+0x8] ;  /* 0x0000080404107981 */ /* 0x000ea8000c1e1900 */
[----:B------:R-:W2:Y:S01]  /*03c0*/  LDG.E R24, desc[UR4][R24.64] ;  /* 0x0000000418187981 */ /* 0x000ea2000c1e1900 */
[----:B---3--:R-:W-:Y:S01]  /*03d0*/  FFMA R14, R23, R14, R26 ;  /* 0x0000000e170e7223 */ /* 0x008fe2000000001a */
[----:B------:R-:W-:-:S03]  /*03e0*/  IADD3 R22, PT, PT, R22, 0x8, RZ ;  /* 0x0000000816167810 */ /* 0x000fc60007ffe0ff */
[----:B----4-:R-:W-:Y:S01]  /*03f0*/  FFMA R29, R29, R6, R14 ;  /* 0x000000061d1d7223 */ /* 0x010fe2000000000e */
[----:B------:R-:W-:-:S03]  /*0400*/  ISETP.NE.AND P1, PT, R22, RZ, PT ;  /* 0x000000ff1600720c */ /* 0x000fc60003f25270 */
[----:B-----5:R-:W-:Y:S01]  /*0410*/  FFMA R10, R28, R10, R29 ;  /* 0x0000000a1c0a7223 */ /* 0x020fe2000000001d */
[----:B------:R-:W-:-:S03]  /*0420*/  IADD3 R6, P2, PT, R4, 0x20, RZ ;  /* 0x0000002004067810 */ /* 0x000fc60007f5e0ff */
[----:B------:R-:W-:Y:S01]  /*0430*/  FFMA R8, R7, R8, R10 ;  /* 0x0000000807087223 */ /* 0x000fe2000000000a */
[----:B------:R-:W-:Y:S02]  /*0440*/  IADD3.X R7, PT, PT, RZ, R5, RZ, P2, !PT ;  /* 0x00000005ff077210 */ /* 0x000fe400017fe4ff */
[----:B------:R-:W-:Y:S01]  /*0450*/  LEA R18, R3, R18, 0x3 ;  /* 0x0000001203127211 */ /* 0x000fe200078e18ff */
[----:B------:R-:W-:-:S04]  /*0460*/  FFMA R9, R9, R12, R8 ;  /* 0x0000000c09097223 */ /* 0x000fc80000000008 */
[----:B--2---:R-:W-:-:S04]  /*0470*/  FFMA R16, R16, R15, R9 ;  /* 0x0000000f10107223 */ /* 0x004fc80000000009 */
[----:B------:R-:W-:Y:S01]  /*0480*/  FFMA R24, R11, R24, R16 ;  /* 0x000000180b187223 */ /* 0x000fe20000000010 */
[----:B------:R-:W-:Y:S06]  /*0490*/  @P1 BRA `(.L_x_5) ;  /* 0xfffffffc005c1947 */ /* 0x000fec000383ffff */
.L_x_4:
[----:B------:R-:W-:Y:S05]  /*04a0*/  @!P0 BRA `(.L_x_3) ;  /* 0x0000000000fc8947 */ /* 0x000fea0003800000 */
[----:B------:R-:W-:Y:S02]  /*04b0*/  ISETP.GE.U32.AND P1, PT, R27, 0x4, PT ;  /* 0x000000041b00780c */ /* 0x000fe40003f26070 */
[----:B------:R-:W-:-:S04]  /*04c0*/  LOP3.LUT R16, R2, 0x3, RZ, 0xc0, !PT ;  /* 0x0000000302107812 */ /* 0x000fc800078ec0ff */
[----:B------:R-:W-:-:S07]  /*04d0*/  ISETP.NE.AND P0, PT, R16, RZ, PT ;  /* 0x000000ff1000720c */ /* 0x000fce0003f05270 */
[----:B------:R-:W-:Y:S06]  /*04e0*/  @!P1 BRA `(.L_x_6) ;  /* 0x00000000006c9947 */ /* 0x000fec0003800000 */
[----:B------:R-:W0:Y:S01]  /*04f0*/  LDC.64 R6, c[0x0][0x388] ;  /* 0x0000e200ff067b82 */ /* 0x000e220000000a00 */
[----:B------:R-:W1:Y:S01]  /*0500*/  LDCU.64 UR6, c[0x0][0x380] ;  /* 0x00007000ff0677ac */ /* 0x000e620008000a00 */
[----:B------:R-:W-:Y:S01]  /*0510*/  IMAD R9, R21, R3, R0 ;  /* 0x0000000315097224 */ /* 0x000fe200078e0200 */
[CC--:B------:R-:W-:Y:S02]  /*0520*/  IADD3 R5, PT, PT, R20.reuse, R21.reuse, RZ ;  /* 0x0000001514057210 */ /* 0x0c0fe40007ffe0ff */
[----:B------:R-:W-:-:S03]  /*0530*/  IADD3 R10, P1, PT, R20, R21, RZ ;  /* 0x00000015140a7210 */ /* 0x000fc60007f3e0ff */
[----:B------:R-:W2:Y:S01]  /*0540*/  LDC.64 R14, c[0x0][0x380] ;  /* 0x0000e000ff0e7b82 */ /* 0x000ea20000000a00 */
[----:B0-----:R-:W-:-:S04]  /*0550*/  IMAD.WIDE R6, R9, 0x4, R6 ;  /* 0x0000000409067825 */ /* 0x001fc800078e0206 */
[----:B------:R-:W-:Y:S02]  /*0560*/  IMAD.WIDE R8, R3, 0x4, R6 ;  /* 0x0000000403087825 */ /* 0x000fe400078e0206 */
[----:B------:R-:W3:Y:S02]  /*0570*/  LDG.E R6, desc[UR4][R6.64] ;  /* 0x0000000406067981 */ /* 0x000ee4000c1e1900 */
[----:B--2---:R-:W-:Y:S01]  /*0580*/  IMAD.WIDE.U32 R14, R5, 0x4, R14 ;  /* 0x00000004050e7825 */ /* 0x004fe200078e000e */
[----:B------:R-:W-:Y:S02]  /*0590*/  IADD3.X R5, PT, PT, RZ, RZ, RZ, P1, !PT ;  /* 0x000000ffff057210 */ /* 0x000fe40000ffe4ff */
[----:B-1----:R-:W-:-:S03]  /*05a0*/  LEA R4, P1, R10, UR6, 0x2 ;  /* 0x000000060a047c11 */ /* 0x002fc6000f8210ff */
[----:B------:R-:W3:Y:S01]  /*05b0*/  LDG.E R15, desc[UR4][R14.64] ;  /* 0x000000040e0f7981 */ /* 0x000ee2000c1e1900 */
[----:B------:R-:W-:Y:S01]  /*05c0*/  LEA.HI.X R5, R10, UR7, R5, 0x2, P1 ;  /* 0x000000070a057c11 */ /* 0x000fe200088f1405 */
[C---:B------:R-:W-:Y:S02]  /*05d0*/  IMAD.WIDE R10, R3.reuse, 0x4, R8 ;  /* 0x00000004030a7825 */ /* 0x040fe400078e0208 */
[----:B------:R-:W2:Y:S04]  /*05e0*/  LDG.E R8, desc[UR4][R8.64] ;  /* 0x0000000408087981 */ /* 0x000ea8000c1e1900 */
[----:B------:R-:W2:Y:S01]  /*05f0*/  LDG.E R17, desc[UR4][R4.64+0x4] ;  /* 0x0000040404117981 */ /* 0x000ea2000c1e1900 */
[----:B------:R-:W-:-:S03]  /*0600*/  IMAD.WIDE R12, R3, 0x4, R10 ;  /* 0x00000004030c7825 */ /* 0x000fc600078e020a */
[----:B------:R-:W4:Y:S04]  /*0610*/  LDG.E R22, desc[UR4][R10.64] ;  /* 0x000000040a167981 */ /* 0x000f28000c1e1900 */
[----:B------:R-:W4:Y:S04]  /*0620*/  LDG.E R18, desc[UR4][R4.64+0x8] ;  /* 0x0000080404127981 */ /* 0x000f28000c1e1900 */
[----:B------:R-:W5:Y:S04]  /*0630*/  LDG.E R26, desc[UR4][R4.64+0xc] ;  /* 0x00000c04041a7981 */ /* 0x000f68000c1e1900 */
[----:B------:R-:W5:Y:S01]  /*0640*/  LDG.E R12, desc[UR4][R12.64] ;  /* 0x000000040c0c7981 */ /* 0x000f62000c1e1900 */
[----:B------:R-:W-:Y:S01]  /*0650*/  IADD3 R21, PT, PT, R21, 0x4, RZ ;  /* 0x0000000415157810 */ /* 0x000fe20007ffe0ff */
[----:B---3--:R-:W-:-:S04]  /*0660*/  FFMA R24, R15, R6, R24 ;  /* 0x000000060f187223 */ /* 0x008fc80000000018 */
[----:B--2---:R-:W-:-:S04]  /*0670*/  FFMA R17, R17, R8, R24 ;  /* 0x0000000811117223 */ /* 0x004fc80000000018 */
[----:B----4-:R-:W-:-:S04]  /*0680*/  FFMA R17, R18, R22, R17 ;  /* 0x0000001612117223 */ /* 0x010fc80000000011 */
[----:B-----5:R-:W-:-:S07]  /*0690*/  FFMA R24, R26, R12, R17 ;  /* 0x0000000c1a187223 */ /* 0x020fce0000000011 */
.L_x_6:
[----:B------:R-:W-:Y:S05]  /*06a0*/  @!P0 BRA `(.L_x_3) ;  /* 0x00000000007c8947 */ /* 0x000fea0003800000 */
[----:B------:R-:W-:Y:S01]  /*06b0*/  ISETP.NE.AND P1, PT, R16, 0x1, PT ;  /* 0x000000011000780c */ /* 0x000fe20003f25270 */
[----:B------:R-:W0:Y:S01]  /*06c0*/  LDC.64 R12, c[0x0][0x380] ;  /* 0x0000e000ff0c7b82 */ /* 0x000e220000000a00 */
[----:B------:R-:W-:-:S04]  /*06d0*/  LOP3.LUT R2, R2, 0x1, RZ, 0xc0, !PT ;  /* 0x0000000102027812 */ /* 0x000fc800078ec0ff */
[----:B------:R-:W-:-:S03]  /*06e0*/  ISETP.NE.U32.AND P0, PT, R2, 0x1, PT ;  /* 0x000000010200780c */ /* 0x000fc60003f05070 */
[----:B------:R-:W1:Y:S04]  /*06f0*/  LDC.64 R10, c[0x0][0x388] ;  /* 0x0000e200ff0a7b82 */ /* 0x000e680000000a00 */
[CC--:B------:R-:W-:Y:S02]  /*0700*/  @P1 IADD3 R15, PT, PT, R20.reuse, R21.reuse, RZ ;  /* 0x00000015140f1210 */ /* 0x0c0fe40007ffe0ff */
[----:B------:R-:W-:Y:S02]  /*0710*/  @P1 IADD3 R2, P2, PT, R20, R21, RZ ;  /* 0x0000001514021210 */ /* 0x000fe40007f5e0ff */
[----:B------:R-:W2:Y:S02]  /*0720*/  @P1 LDC.64 R4, c[0x0][0x380] ;  /* 0x0000e000ff041b82 */ /* 0x000ea40000000a00 */
[----:B------:R-:W-:-:S06]  /*0730*/  @P1 IADD3.X R14, PT, PT, RZ, RZ, RZ, P2, !PT ;  /* 0x000000ffff0e1210 */ /* 0x000fcc00017fe4ff */
[----:B------:R-:W3:Y:S01]  /*0740*/  LDC.64 R6, c[0x0][0x380] ;  /* 0x0000e000ff067b82 */ /* 0x000ee20000000a00 */
[----:B0-----:R-:W-:-:S04]  /*0750*/  @P1 IMAD.WIDE.U32 R12, R15, 0x4, R12 ;  /* 0x000000040f0c1825 */ /* 0x001fc800078e000c */
[C---:B------:R-:W-:Y:S01]  /*0760*/  @P1 IMAD R15, R21.reuse, R3, R0 ;  /* 0x00000003150f1224 */ /* 0x040fe200078e0200 */
[----:B------:R-:W-:Y:S01]  /*0770*/  @P1 IADD3 R21, PT, PT, R21, 0x2, RZ ;  /* 0x0000000215151810 */ /* 0x000fe20007ffe0ff */
[----:B------:R-:W4:Y:S01]  /*0780*/  @P1 LDG.E R13, desc[UR4][R12.64] ;  /* 0x000000040c0d1981 */ /* 0x000f22000c1e1900 */
[----:B------:R-:W0:Y:S01]  /*0790*/  LDC.64 R8, c[0x0][0x388] ;  /* 0x0000e200ff087b82 */ /* 0x000e220000000a00 */
[----:B-1----:R-:W-:Y:S01]  /*07a0*/  @P1 IMAD.WIDE R10, R15, 0x4, R10 ;  /* 0x000000040f0a1825 */ /* 0x002fe200078e020a */
[----:B------:R-:W-:Y:S02]  /*07b0*/  @!P0 IADD3 R17, PT, PT, R20, R21, RZ ;  /* 0x0000001514118210 */ /* 0x000fe40007ffe0ff */
[----:B--2---:R-:W-:Y:S01]  /*07c0*/  @P1 LEA R4, P2, R2, R4, 0x2 ;  /* 0x0000000402041211 */ /* 0x004fe200078410ff */
[----:B------:R-:W-:-:S03]  /*07d0*/  @!P0 IMAD R21, R21, R3, R0 ;  /* 0x0000000315158224 */ /* 0x000fc600078e0200 */
[----:B------:R-:W-:Y:S01]  /*07e0*/  @P1 LEA.HI.X R5, R2, R5, R14, 0x2, P2 ;  /* 0x0000000502051211 */ /* 0x000fe200010f140e */
[----:B------:R-:W-:Y:S01]  /*07f0*/  @P1 IMAD.WIDE R14, R3, 0x4, R10 ;  /* 0x00000004030e1825 */ /* 0x000fe200078e020a */
[----:B------:R-:W4:Y:S03]  /*0800*/  @P1 LDG.E R2, desc[UR4][R10.64] ;  /* 0x000000040a021981 */ /* 0x000f26000c1e1900 */
[----:B---3--:R-:W-:Y:S01]  /*0810*/  @!P0 IMAD.WIDE.U32 R6, R17, 0x4, R6 ;  /* 0x0000000411068825 */ /* 0x008fe200078e0006 */
[----:B------:R-:W2:Y:S04]  /*0820*/  @P1 LDG.E R5, desc[UR4][R4.64+0x4] ;  /* 0x0000040404051981 */ /* 0x000ea8000c1e1900 */
[----:B------:R-:W2:Y:S01]  /*0830*/  @P1 LDG.E R14, desc[UR4][R14.64] ;  /* 0x000000040e0e1981 */ /* 0x000ea2000c1e1900 */
[----:B0-----:R-:W-:-:S03]  /*0840*/  @!P0 IMAD.WIDE R8, R21, 0x4, R8 ;  /* 0x0000000415088825 */ /* 0x001fc600078e0208 */
[----:B------:R-:W3:Y:S04]  /*0850*/  @!P0 LDG.E R7, desc[UR4][R6.64] ;  /* 0x0000000406078981 */ /* 0x000ee8000c1e1900 */
[----:B------:R-:W3:Y:S01]  /*0860*/  @!P0 LDG.E R8, desc[UR4][R8.64] ;  /* 0x0000000408088981 */ /* 0x000ee2000c1e1900 */
[----:B----4-:R-:W-:-:S04]  /*0870*/  @P1 FFMA R2, R13, R2, R24 ;  /* 0x000000020d021223 */ /* 0x010fc80000000018 */
[----:B--2---:R-:W-:-:S04]  /*0880*/  @P1 FFMA R24, R5, R14, R2 ;  /* 0x0000000e05181223 */ /* 0x004fc80000000002 */
[----:B---3--:R-:W-:-:S07]  /*0890*/  @!P0 FFMA R24, R7, R8, R24 ;  /* 0x0000000807188223 */ /* 0x008fce0000000018 */
.L_x_3:
[----:B------:R-:W0:Y:S01]  /*08a0*/  LDC.64 R4, c[0x0][0x390] ;  /* 0x0000e400ff047b82 */ /* 0x000e220000000a00 */
[----:B------:R-:W-:-:S04]  /*08b0*/  IMAD R3, R19, R3, R0 ;  /* 0x0000000313037224 */ /* 0x000fc800078e0200 */
[----:B0-----:R-:W-:-:S05]  /*08c0*/  IMAD.WIDE R2, R3, 0x4, R4 ;  /* 0x0000000403027825 */ /* 0x001fca00078e0204 */
[----:B------:R-:W-:Y:S01]  /*08d0*/  STG.E desc[UR4][R2.64], R24 ;  /* 0x0000001802007986 */ /* 0x000fe2000c101904 */
[----:B------:R-:W-:Y:S05]  /*08e0*/  EXIT ;  /* 0x000000000000794d */ /* 0x000fea0003800000 */
.L_x_7:
        /* <DEDUP_REMOVED lines=9> */
.L_x_9:


//--------------------- .nv.shared._Z23matrixMultiplyOptimizedPfS_S_iii --------------------------
	.section	.nv.shared._Z23matrixMultiplyOptimizedPfS_S_iii,"aw",@nobits
	.sectionflags	@""
	.align	4
.nv.shared._Z23matrixMultiplyOptimizedPfS_S_iii:
	.zero		9216


//--------------------- .nv.shared.reserved.0     --------------------------
	.section	.nv.shared.reserved.0,"aw",@nobits
	.weak		__nv_reservedSMEM_offset_0_alias
	.size		__nv_reservedSMEM_offset_0_alias, 0, 64
	.other		__nv_reservedSMEM_offset_0_alias,@"STO_CUDA_RESERVED_SHARED STV_DEFAULT"
__nv_reservedSMEM_offset_0_alias:
	.zero		0
	.zero		64


//--------------------- .nv.constant0._Z23matrixMultiplyOptimizedPfS_S_iii --------------------------
	.section	.nv.constant0._Z23matrixMultiplyOptimizedPfS_S_iii,"a",@progbits
	.sectionflags	@""
	.align	4
.nv.constant0._Z23matrixMultiplyOptimizedPfS_S_iii:
	.zero		932


//--------------------- .nv.constant0._Z19matrixMultiplyNaivePfS_S_iii --------------------------
	.section	.nv.constant0._Z19matrixMultiplyNaivePfS_S_iii,"a",@progbits
	.sectionflags	@""
	.align	4
.nv.constant0._Z19matrixMultiplyNaivePfS_S_iii:
	.zero		932


//--------------------- SYMBOLS --------------------------

	.type		.nv.reservedSmem.offset0,@object
	.size		.nv.reservedSmem.offset0,0x4
	.type		.nv.reservedSmem.cap,@object
	.size		.nv.reservedSmem.cap,0x4
